//
// Generated by NVIDIA NVVM Compiler
//
// Compiler Build ID: CL-36424714
// Cuda compilation tools, release 13.0, V13.0.88
// Based on NVVM 20.0.0
//

.version 9.0
.target sm_100
.address_size 64

	// .globl	_Z10map_kernelPKfS0_Pfi
// _ZZ19reduce_kernel_blockPKfPfiE5sdata has been demoted
// _ZZ21mapreduce_fused_blockPKfS0_PfiE5sdata has been demoted

.visible .entry _Z10map_kernelPKfS0_Pfi(
	.param .u64 .ptr .align 1 _Z10map_kernelPKfS0_Pfi_param_0,
	.param .u64 .ptr .align 1 _Z10map_kernelPKfS0_Pfi_param_1,
	.param .u64 .ptr .align 1 _Z10map_kernelPKfS0_Pfi_param_2,
	.param .u32 _Z10map_kernelPKfS0_Pfi_param_3
)
{
	.reg .pred 	%p<2>;
	.reg .b32 	%r<6>;
	.reg .b32 	%f<4>;
	.reg .b64 	%rd<11>;

	ld.param.u64 	%rd1, [_Z10map_kernelPKfS0_Pfi_param_0];
	ld.param.u64 	%rd2, [_Z10map_kernelPKfS0_Pfi_param_1];
	ld.param.u64 	%rd3, [_Z10map_kernelPKfS0_Pfi_param_2];
	ld.param.u32 	%r2, [_Z10map_kernelPKfS0_Pfi_param_3];
	mov.u32 	%r3, %ctaid.x;
	mov.u32 	%r4, %ntid.x;
	mov.u32 	%r5, %tid.x;
	mad.lo.s32 	%r1, %r3, %r4, %r5;
	setp.ge.s32 	%p1, %r1, %r2;
	@%p1 bra 	$L__BB0_2;
	cvta.to.global.u64 	%rd4, %rd1;
	cvta.to.global.u64 	%rd5, %rd2;
	cvta.to.global.u64 	%rd6, %rd3;
	mul.wide.s32 	%rd7, %r1, 4;
	add.s64 	%rd8, %rd4, %rd7;
	ld.global.f32 	%f1, [%rd8];
	add.s64 	%rd9, %rd5, %rd7;
	ld.global.f32 	%f2, [%rd9];
	mul.f32 	%f3, %f1, %f2;
	add.s64 	%rd10, %rd6, %rd7;
	st.global.f32 	[%rd10], %f3;
$L__BB0_2:
	ret;

}
	// .globl	_Z19reduce_kernel_naivePKfPfi
.visible .entry _Z19reduce_kernel_naivePKfPfi(
	.param .u64 .ptr .align 1 _Z19reduce_kernel_naivePKfPfi_param_0,
	.param .u64 .ptr .align 1 _Z19reduce_kernel_naivePKfPfi_param_1,
	.param .u32 _Z19reduce_kernel_naivePKfPfi_param_2
)
{
	.reg .pred 	%p<2>;
	.reg .b32 	%r<6>;
	.reg .b32 	%f<3>;
	.reg .b64 	%rd<7>;

	ld.param.u64 	%rd1, [_Z19reduce_kernel_naivePKfPfi_param_0];
	ld.param.u64 	%rd2, [_Z19reduce_kernel_naivePKfPfi_param_1];
	ld.param.u32 	%r2, [_Z19reduce_kernel_naivePKfPfi_param_2];
	mov.u32 	%r3, %ctaid.x;
	mov.u32 	%r4, %ntid.x;
	mov.u32 	%r5, %tid.x;
	mad.lo.s32 	%r1, %r3, %r4, %r5;
	setp.ge.s32 	%p1, %r1, %r2;
	@%p1 bra 	$L__BB1_2;
	cvta.to.global.u64 	%rd3, %rd1;
	cvta.to.global.u64 	%rd4, %rd2;
	mul.wide.s32 	%rd5, %r1, 4;
	add.s64 	%rd6, %rd3, %rd5;
	ld.global.f32 	%f1, [%rd6];
	atom.global.add.f32 	%f2, [%rd4], %f1;
$L__BB1_2:
	ret;

}
	// .globl	_Z21mapreduce_fused_naivePKfS0_Pfi
.visible .entry _Z21mapreduce_fused_naivePKfS0_Pfi(
	.param .u64 .ptr .align 1 _Z21mapreduce_fused_naivePKfS0_Pfi_param_0,
	.param .u64 .ptr .align 1 _Z21mapreduce_fused_naivePKfS0_Pfi_param_1,
	.param .u64 .ptr .align 1 _Z21mapreduce_fused_naivePKfS0_Pfi_param_2,
	.param .u32 _Z21mapreduce_fused_naivePKfS0_Pfi_param_3
)
{
	.reg .pred 	%p<2>;
	.reg .b32 	%r<6>;
	.reg .b32 	%f<5>;
	.reg .b64 	%rd<10>;

	ld.param.u64 	%rd1, [_Z21mapreduce_fused_naivePKfS0_Pfi_param_0];
	ld.param.u64 	%rd2, [_Z21mapreduce_fused_naivePKfS0_Pfi_param_1];
	ld.param.u64 	%rd3, [_Z21mapreduce_fused_naivePKfS0_Pfi_param_2];
	ld.param.u32 	%r2, [_Z21mapreduce_fused_naivePKfS0_Pfi_param_3];
	mov.u32 	%r3, %ctaid.x;
	mov.u32 	%r4, %ntid.x;
	mov.u32 	%r5, %tid.x;
	mad.lo.s32 	%r1, %r3, %r4, %r5;
	setp.ge.s32 	%p1, %r1, %r2;
	@%p1 bra 	$L__BB2_2;
	cvta.to.global.u64 	%rd4, %rd1;
	cvta.to.global.u64 	%rd5, %rd2;
	cvta.to.global.u64 	%rd6, %rd3;
	mul.wide.s32 	%rd7, %r1, 4;
	add.s64 	%rd8, %rd4, %rd7;
	ld.global.f32 	%f1, [%rd8];
	add.s64 	%rd9, %rd5, %rd7;
	ld.global.f32 	%f2, [%rd9];
	mul.f32 	%f3, %f1, %f2;
	atom.global.add.f32 	%f4, [%rd6], %f3;
$L__BB2_2:
	ret;

}
	// .globl	_Z19reduce_kernel_blockPKfPfi
.visible .entry _Z19reduce_kernel_blockPKfPfi(
	.param .u64 .ptr .align 1 _Z19reduce_kernel_blockPKfPfi_param_0,
	.param .u64 .ptr .align 1 _Z19reduce_kernel_blockPKfPfi_param_1,
	.param .u32 _Z19reduce_kernel_blockPKfPfi_param_2
)
{
	.reg .pred 	%p<6>;
	.reg .b32 	%r<14>;
	.reg .b32 	%f<10>;
	.reg .b64 	%rd<7>;
	// demoted variable
	.shared .align 4 .b8 _ZZ19reduce_kernel_blockPKfPfiE5sdata[1024];
	ld.param.u64 	%rd1, [_Z19reduce_kernel_blockPKfPfi_param_0];
	ld.param.u64 	%rd2, [_Z19reduce_kernel_blockPKfPfi_param_1];
	ld.param.u32 	%r7, [_Z19reduce_kernel_blockPKfPfi_param_2];
	mov.u32 	%r1, %tid.x;
	mov.u32 	%r8, %ctaid.x;
	mov.u32 	%r13, %ntid.x;
	mad.lo.s32 	%r3, %r8, %r13, %r1;
	setp.ge.s32 	%p1, %r3, %r7;
	mov.f32 	%f9, 0f00000000;
	@%p1 bra 	$L__BB3_2;
	cvta.to.global.u64 	%rd3, %rd1;
	mul.wide.s32 	%rd4, %r3, 4;
	add.s64 	%rd5, %rd3, %rd4;
	ld.global.f32 	%f9, [%rd5];
$L__BB3_2:
	shl.b32 	%r9, %r1, 2;
	mov.u32 	%r10, _ZZ19reduce_kernel_blockPKfPfiE5sdata;
	add.s32 	%r4, %r10, %r9;
	st.shared.f32 	[%r4], %f9;
	bar.sync 	0;
	setp.lt.u32 	%p2, %r13, 2;
	@%p2 bra 	$L__BB3_6;
$L__BB3_3:
	shr.u32 	%r6, %r13, 1;
	setp.ge.u32 	%p3, %r1, %r6;
	@%p3 bra 	$L__BB3_5;
	shl.b32 	%r11, %r6, 2;
	add.s32 	%r12, %r4, %r11;
	ld.shared.f32 	%f4, [%r12];
	ld.shared.f32 	%f5, [%r4];
	add.f32 	%f6, %f4, %f5;
	st.shared.f32 	[%r4], %f6;
$L__BB3_5:
	bar.sync 	0;
	setp.gt.u32 	%p4, %r13, 3;
	mov.u32 	%r13, %r6;
	@%p4 bra 	$L__BB3_3;
$L__BB3_6:
	setp.ne.s32 	%p5, %r1, 0;
	@%p5 bra 	$L__BB3_8;
	ld.shared.f32 	%f7, [_ZZ19reduce_kernel_blockPKfPfiE5sdata];
	cvta.to.global.u64 	%rd6, %rd2;
	atom.global.add.f32 	%f8, [%rd6], %f7;
$L__BB3_8:
	ret;

}
	// .globl	_Z21mapreduce_fused_blockPKfS0_Pfi
.visible .entry _Z21mapreduce_fused_blockPKfS0_Pfi(
	.param .u64 .ptr .align 1 _Z21mapreduce_fused_blockPKfS0_Pfi_param_0,
	.param .u64 .ptr .align 1 _Z21mapreduce_fused_blockPKfS0_Pfi_param_1,
	.param .u64 .ptr .align 1 _Z21mapreduce_fused_blockPKfS0_Pfi_param_2,
	.param .u32 _Z21mapreduce_fused_blockPKfS0_Pfi_param_3
)
{
	.reg .pred 	%p<6>;
	.reg .b32 	%r<14>;
	.reg .b32 	%f<12>;
	.reg .b64 	%rd<10>;
	// demoted variable
	.shared .align 4 .b8 _ZZ21mapreduce_fused_blockPKfS0_PfiE5sdata[1024];
	ld.param.u64 	%rd1, [_Z21mapreduce_fused_blockPKfS0_Pfi_param_0];
	ld.param.u64 	%rd2, [_Z21mapreduce_fused_blockPKfS0_Pfi_param_1];
	ld.param.u64 	%rd3, [_Z21mapreduce_fused_blockPKfS0_Pfi_param_2];
	ld.param.u32 	%r7, [_Z21mapreduce_fused_blockPKfS0_Pfi_param_3];
	mov.u32 	%r1, %tid.x;
	mov.u32 	%r8, %ctaid.x;
	mov.u32 	%r13, %ntid.x;
	mad.lo.s32 	%r3, %r8, %r13, %r1;
	setp.ge.s32 	%p1, %r3, %r7;
	mov.f32 	%f11, 0f00000000;
	@%p1 bra 	$L__BB4_2;
	cvta.to.global.u64 	%rd4, %rd1;
	cvta.to.global.u64 	%rd5, %rd2;
	mul.wide.s32 	%rd6, %r3, 4;
	add.s64 	%rd7, %rd4, %rd6;
	ld.global.f32 	%f4, [%rd7];
	add.s64 	%rd8, %rd5, %rd6;
	ld.global.f32 	%f5, [%rd8];
	mul.f32 	%f11, %f4, %f5;
$L__BB4_2:
	shl.b32 	%r9, %r1, 2;
	mov.u32 	%r10, _ZZ21mapreduce_fused_blockPKfS0_PfiE5sdata;
	add.s32 	%r4, %r10, %r9;
	st.shared.f32 	[%r4], %f11;
	bar.sync 	0;
	setp.lt.u32 	%p2, %r13, 2;
	@%p2 bra 	$L__BB4_6;
$L__BB4_3:
	shr.u32 	%r6, %r13, 1;
	setp.ge.u32 	%p3, %r1, %r6;
	@%p3 bra 	$L__BB4_5;
	shl.b32 	%r11, %r6, 2;
	add.s32 	%r12, %r4, %r11;
	ld.shared.f32 	%f6, [%r12];
	ld.shared.f32 	%f7, [%r4];
	add.f32 	%f8, %f6, %f7;
	st.shared.f32 	[%r4], %f8;
$L__BB4_5:
	bar.sync 	0;
	setp.gt.u32 	%p4, %r13, 3;
	mov.u32 	%r13, %r6;
	@%p4 bra 	$L__BB4_3;
$L__BB4_6:
	setp.ne.s32 	%p5, %r1, 0;
	@%p5 bra 	$L__BB4_8;
	ld.shared.f32 	%f9, [_ZZ21mapreduce_fused_blockPKfS0_PfiE5sdata];
	cvta.to.global.u64 	%rd9, %rd3;
	atom.global.add.f32 	%f10, [%rd9], %f9;
$L__BB4_8:
	ret;

}


// ===== COMPILED SASS (sm_100) =====

	.target	sm_100

	.elftype	@"ET_EXEC"


//--------------------- .note.nv.tkinfo           --------------------------
	.section	.note.nv.tkinfo,"",@"SHT_NOTE"
	.sectionflags	@"SHF_NOTE_NV_TKINFO"
	.tkinfo
        /*0018*/ 	.word	0x00000002
        /*0030*/ 	.string	""
        /*0030*/ 	.string	"ptxas"
        /*0030*/ 	.string	"Cuda compilation tools, release 13.0, V13.0.88"
        /*0030*/ 	.string	"Build cuda_13.0.r13.0/compiler.36424714_0"
        /*0030*/ 	.string	"-arch sm_100 -m 64 "



//--------------------- .note.nv.cuinfo           --------------------------
	.section	.note.nv.cuinfo,"",@"SHT_NOTE"
	.sectionflags	@"SHF_NOTE_NV_CUINFO"
        /*0018*/ 	.short	0x0002
        /*001a*/ 	.short	0x0064
        /*001c*/ 	.short	0x0082
	.zero		2


//--------------------- .nv.info                  --------------------------
	.section	.nv.info,"",@"SHT_CUDA_INFO"
	.align	4


	//----- nvinfo : EIATTR_REGCOUNT
	.align		4
        /*0000*/ 	.byte	0x04, 0x2f
        /*0002*/ 	.short	(.L_1 - .L_0)
	.align		4
.L_0:
        /*0004*/ 	.word	index@(_Z10map_kernelPKfS0_Pfi)
        /*0008*/ 	.word	0x0000000c


	//----- nvinfo : EIATTR_FRAME_SIZE
	.align		4
.L_1:
        /*000c*/ 	.byte	0x04, 0x11
        /*000e*/ 	.short	(.L_3 - .L_2)
	.align		4
.L_2:
        /*0010*/ 	.word	index@(_Z10map_kernelPKfS0_Pfi)
        /*0014*/ 	.word	0x00000000


	//----- nvinfo : EIATTR_REGCOUNT
	.align		4
.L_3:
        /*0018*/ 	.byte	0x04, 0x2f
        /*001a*/ 	.short	(.L_5 - .L_4)
	.align		4
.L_4:
        /*001c*/ 	.word	index@(_Z19reduce_kernel_naivePKfPfi)
        /*0020*/ 	.word	0x00000008


	//----- nvinfo : EIATTR_FRAME_SIZE
	.align		4
.L_5:
        /*0024*/ 	.byte	0x04, 0x11
        /*0026*/ 	.short	(.L_7 - .L_6)
	.align		4
.L_6:
        /*0028*/ 	.word	index@(_Z19reduce_kernel_naivePKfPfi)
        /*002c*/ 	.word	0x00000000


	//----- nvinfo : EIATTR_REGCOUNT
	.align		4
.L_7:
        /*0030*/ 	.byte	0x04, 0x2f
        /*0032*/ 	.short	(.L_9 - .L_8)
	.align		4
.L_8:
        /*0034*/ 	.word	index@(_Z21mapreduce_fused_naivePKfS0_Pfi)
        /*0038*/ 	.word	0x0000000c


	//----- nvinfo : EIATTR_FRAME_SIZE
	.align		4
.L_9:
        /*003c*/ 	.byte	0x04, 0x11
        /*003e*/ 	.short	(.L_11 - .L_10)
	.align		4
.L_10:
        /*0040*/ 	.word	index@(_Z21mapreduce_fused_naivePKfS0_Pfi)
        /*0044*/ 	.word	0x00000000


	//----- nvinfo : EIATTR_REGCOUNT
	.align		4
.L_11:
        /*0048*/ 	.byte	0x04, 0x2f
        /*004a*/ 	.short	(.L_13 - .L_12)
	.align		4
.L_12:
        /*004c*/ 	.word	index@(_Z19reduce_kernel_blockPKfPfi)
        /*0050*/ 	.word	0x0000000a


	//----- nvinfo : EIATTR_FRAME_SIZE
	.align		4
.L_13:
        /*0054*/ 	.byte	0x04, 0x11
        /*0056*/ 	.short	(.L_15 - .L_14)
	.align		4
.L_14:
        /*0058*/ 	.word	index@(_Z19reduce_kernel_blockPKfPfi)
        /*005c*/ 	.word	0x00000000


	//----- nvinfo : EIATTR_REGCOUNT
	.align		4
.L_15:
        /*0060*/ 	.byte	0x04, 0x2f
        /*0062*/ 	.short	(.L_17 - .L_16)
	.align		4
.L_16:
        /*0064*/ 	.word	index@(_Z21mapreduce_fused_blockPKfS0_Pfi)
        /*0068*/ 	.word	0x0000000c


	//----- nvinfo : EIATTR_FRAME_SIZE
	.align		4
.L_17:
        /*006c*/ 	.byte	0x04, 0x11
        /*006e*/ 	.short	(.L_19 - .L_18)
	.align		4
.L_18:
        /*0070*/ 	.word	index@(_Z21mapreduce_fused_blockPKfS0_Pfi)
        /*0074*/ 	.word	0x00000000


	//----- nvinfo : EIATTR_MIN_STACK_SIZE
	.align		4
.L_19:
        /*0078*/ 	.byte	0x04, 0x12
        /*007a*/ 	.short	(.L_21 - .L_20)
	.align		4
.L_20:
        /*007c*/ 	.word	index@(_Z21mapreduce_fused_blockPKfS0_Pfi)
        /*0080*/ 	.word	0x00000000


	//----- nvinfo : EIATTR_MIN_STACK_SIZE
	.align		4
.L_21:
        /*0084*/ 	.byte	0x04, 0x12
        /*0086*/ 	.short	(.L_23 - .L_22)
	.align		4
.L_22:
        /*0088*/ 	.word	index@(_Z19reduce_kernel_blockPKfPfi)
        /*008c*/ 	.word	0x00000000


	//----- nvinfo : EIATTR_MIN_STACK_SIZE
	.align		4
.L_23:
        /*0090*/ 	.byte	0x04, 0x12
        /*0092*/ 	.short	(.L_25 - .L_24)
	.align		4
.L_24:
        /*0094*/ 	.word	index@(_Z21mapreduce_fused_naivePKfS0_Pfi)
        /*0098*/ 	.word	0x00000000


	//----- nvinfo : EIATTR_MIN_STACK_SIZE
	.align		4
.L_25:
        /*009c*/ 	.byte	0x04, 0x12
        /*009e*/ 	.short	(.L_27 - .L_26)
	.align		4
.L_26:
        /*00a0*/ 	.word	index@(_Z19reduce_kernel_naivePKfPfi)
        /*00a4*/ 	.word	0x00000000


	//----- nvinfo : EIATTR_MIN_STACK_SIZE
	.align		4
.L_27:
        /*00a8*/ 	.byte	0x04, 0x12
        /*00aa*/ 	.short	(.L_29 - .L_28)
	.align		4
.L_28:
        /*00ac*/ 	.word	index@(_Z10map_kernelPKfS0_Pfi)
        /*00b0*/ 	.word	0x00000000
.L_29:


//--------------------- .nv.compat                --------------------------
	.section	.nv.compat,"",@"SHT_CUDA_COMPAT_INFO"
	.align	4
        /*0000*/ 	.byte	0x02, 0x09, 0x00, 0x00, 0x02, 0x02, 0x01, 0x00, 0x02, 0x05, 0x05, 0x00, 0x03, 0x07, 0x01, 0x01
        /*0010*/ 	.byte	0x02, 0x03, 0x00, 0x00, 0x02, 0x06, 0x01, 0x00, 0x04, 0x0b, 0x08, 0x00, 0x09, 0x00, 0x00, 0x00
        /*0020*/ 	.byte	0x00, 0x00, 0x00, 0x00


//--------------------- .nv.info._Z21mapreduce_fused_blockPKfS0_Pfi --------------------------
	.section	.nv.info._Z21mapreduce_fused_blockPKfS0_Pfi,"",@"SHT_CUDA_INFO"
	.sectionflags	@""
	.align	4


	//----- nvinfo : EIATTR_CUDA_API_VERSION
	.align		4
        /*0000*/ 	.byte	0x04, 0x37
        /*0002*/ 	.short	(.L_31 - .L_30)
.L_30:
        /*0004*/ 	.word	0x00000082


	//----- nvinfo : EIATTR_KPARAM_INFO
	.align		4
.L_31:
        /*0008*/ 	.byte	0x04, 0x17
        /*000a*/ 	.short	(.L_33 - .L_32)
.L_32:
        /*000c*/ 	.word	0x00000000
        /*0010*/ 	.short	0x0003
        /*0012*/ 	.short	0x0018
        /*0014*/ 	.byte	0x00, 0xf0, 0x11, 0x00


	//----- nvinfo : EIATTR_KPARAM_INFO
	.align		4
.L_33:
        /*0018*/ 	.byte	0x04, 0x17
        /*001a*/ 	.short	(.L_35 - .L_34)
.L_34:
        /*001c*/ 	.word	0x00000000
        /*0020*/ 	.short	0x0002
        /*0022*/ 	.short	0x0010
        /*0024*/ 	.byte	0x00, 0xf5, 0x21, 0x00


	//----- nvinfo : EIATTR_KPARAM_INFO
	.align		4
.L_35:
        /*0028*/ 	.byte	0x04, 0x17
        /*002a*/ 	.short	(.L_37 - .L_36)
.L_36:
        /*002c*/ 	.word	0x00000000
        /*0030*/ 	.short	0x0001
        /*0032*/ 	.short	0x0008
        /*0034*/ 	.byte	0x00, 0xf5, 0x21, 0x00


	//----- nvinfo : EIATTR_KPARAM_INFO
	.align		4
.L_37:
        /*0038*/ 	.byte	0x04, 0x17
        /*003a*/ 	.short	(.L_39 - .L_38)
.L_38:
        /*003c*/ 	.word	0x00000000
        /*0040*/ 	.short	0x0000
        /*0042*/ 	.short	0x0000
        /*0044*/ 	.byte	0x00, 0xf5, 0x21, 0x00


	//----- nvinfo : EIATTR_SPARSE_MMA_MASK
	.align		4
.L_39:
        /*0048*/ 	.byte	0x03, 0x50
        /*004a*/ 	.short	0x0000


	//----- nvinfo : EIATTR_MAXREG_COUNT
	.align		4
        /*004c*/ 	.byte	0x03, 0x1b
        /*004e*/ 	.short	0x00ff


	//----- nvinfo : EIATTR_NUM_BARRIERS
	.align		4
        /*0050*/ 	.byte	0x02, 0x4c
        /*0052*/ 	.byte	0x01
	.zero		1


	//----- nvinfo : EIATTR_MERCURY_ISA_VERSION
	.align		4
        /*0054*/ 	.byte	0x03, 0x5f
        /*0056*/ 	.short	0x0101


	//----- nvinfo : EIATTR_VRC_CTA_INIT_COUNT
	.align		4
        /*0058*/ 	.byte	0x02, 0x4a
	.zero		1
	.zero		1


	//----- nvinfo : EIATTR_EXIT_INSTR_OFFSETS
	.align		4
        /*005c*/ 	.byte	0x04, 0x1c
        /*005e*/ 	.short	(.L_41 - .L_40)


	//   ....[0]....
.L_40:
        /*0060*/ 	.word	0x00000240


	//   ....[1]....
        /*0064*/ 	.word	0x000002b0


	//----- nvinfo : EIATTR_CBANK_PARAM_SIZE
	.align		4
.L_41:
        /*0068*/ 	.byte	0x03, 0x19
        /*006a*/ 	.short	0x001c


	//----- nvinfo : EIATTR_PARAM_CBANK
	.align		4
        /*006c*/ 	.byte	0x04, 0x0a
        /*006e*/ 	.short	(.L_43 - .L_42)
	.align		4
.L_42:
        /*0070*/ 	.word	index@(.nv.constant0._Z21mapreduce_fused_blockPKfS0_Pfi)
        /*0074*/ 	.short	0x0380
        /*0076*/ 	.short	0x001c


	//----- nvinfo : EIATTR_SW_WAR
	.align		4
.L_43:
        /*0078*/ 	.byte	0x04, 0x36
        /*007a*/ 	.short	(.L_45 - .L_44)
.L_44:
        /*007c*/ 	.word	0x00000008
.L_45:


//--------------------- .nv.info._Z19reduce_kernel_blockPKfPfi --------------------------
	.section	.nv.info._Z19reduce_kernel_blockPKfPfi,"",@"SHT_CUDA_INFO"
	.sectionflags	@""
	.align	4


	//----- nvinfo : EIATTR_CUDA_API_VERSION
	.align		4
        /*0000*/ 	.byte	0x04, 0x37
        /*0002*/ 	.short	(.L_47 - .L_46)
.L_46:
        /*0004*/ 	.word	0x00000082


	//----- nvinfo : EIATTR_KPARAM_INFO
	.align		4
.L_47:
        /*0008*/ 	.byte	0x04, 0x17
        /*000a*/ 	.short	(.L_49 - .L_48)
.L_48:
        /*000c*/ 	.word	0x00000000
        /*0010*/ 	.short	0x0002
        /*0012*/ 	.short	0x0010
        /*0014*/ 	.byte	0x00, 0xf0, 0x11, 0x00


	//----- nvinfo : EIATTR_KPARAM_INFO
	.align		4
.L_49:
        /*0018*/ 	.byte	0x04, 0x17
        /*001a*/ 	.short	(.L_51 - .L_50)
.L_50:
        /*001c*/ 	.word	0x00000000
        /*0020*/ 	.short	0x0001
        /*0022*/ 	.short	0x0008
        /*0024*/ 	.byte	0x00, 0xf5, 0x21, 0x00


	//----- nvinfo : EIATTR_KPARAM_INFO
	.align		4
.L_51:
        /*0028*/ 	.byte	0x04, 0x17
        /*002a*/ 	.short	(.L_53 - .L_52)
.L_52:
        /*002c*/ 	.word	0x00000000
        /*0030*/ 	.short	0x0000
        /*0032*/ 	.short	0x0000
        /*0034*/ 	.byte	0x00, 0xf5, 0x21, 0x00


	//----- nvinfo : EIATTR_SPARSE_MMA_MASK
	.align		4
.L_53:
        /*0038*/ 	.byte	0x03, 0x50
        /*003a*/ 	.short	0x0000


	//----- nvinfo : EIATTR_MAXREG_COUNT
	.align		4
        /*003c*/ 	.byte	0x03, 0x1b
        /*003e*/ 	.short	0x00ff


	//----- nvinfo : EIATTR_NUM_BARRIERS
	.align		4
        /*0040*/ 	.byte	0x02, 0x4c
        /*0042*/ 	.byte	0x01
	.zero		1


	//----- nvinfo : EIATTR_MERCURY_ISA_VERSION
	.align		4
        /*0044*/ 	.byte	0x03, 0x5f
        /*0046*/ 	.short	0x0101


	//----- nvinfo : EIATTR_VRC_CTA_INIT_COUNT
	.align		4
        /*0048*/ 	.byte	0x02, 0x4a
	.zero		1
	.zero		1


	//----- nvinfo : EIATTR_EXIT_INSTR_OFFSETS
	.align		4
        /*004c*/ 	.byte	0x04, 0x1c
        /*004e*/ 	.short	(.L_55 - .L_54)


	//   ....[0]....
.L_54:
        /*0050*/ 	.word	0x00000200


	//   ....[1]....
        /*0054*/ 	.word	0x00000270


	//----- nvinfo : EIATTR_CBANK_PARAM_SIZE
	.align		4
.L_55:
        /*0058*/ 	.byte	0x03, 0x19
        /*005a*/ 	.short	0x0014


	//----- nvinfo : EIATTR_PARAM_CBANK
	.align		4
        /*005c*/ 	.byte	0x04, 0x0a
        /*005e*/ 	.short	(.L_57 - .L_56)
	.align		4
.L_56:
        /*0060*/ 	.word	index@(.nv.constant0._Z19reduce_kernel_blockPKfPfi)
        /*0064*/ 	.short	0x0380
        /*0066*/ 	.short	0x0014


	//----- nvinfo : EIATTR_SW_WAR
	.align		4
.L_57:
        /*0068*/ 	.byte	0x04, 0x36
        /*006a*/ 	.short	(.L_59 - .L_58)
.L_58:
        /*006c*/ 	.word	0x00000008
.L_59:


//--------------------- .nv.info._Z21mapreduce_fused_naivePKfS0_Pfi --------------------------
	.section	.nv.info._Z21mapreduce_fused_naivePKfS0_Pfi,"",@"SHT_CUDA_INFO"
	.sectionflags	@""
	.align	4


	//----- nvinfo : EIATTR_CUDA_API_VERSION
	.align		4
        /*0000*/ 	.byte	0x04, 0x37
        /*0002*/ 	.short	(.L_61 - .L_60)
.L_60:
        /*0004*/ 	.word	0x00000082


	//----- nvinfo : EIATTR_KPARAM_INFO
	.align		4
.L_61:
        /*0008*/ 	.byte	0x04, 0x17
        /*000a*/ 	.short	(.L_63 - .L_62)
.L_62:
        /*000c*/ 	.word	0x00000000
        /*0010*/ 	.short	0x0003
        /*0012*/ 	.short	0x0018
        /*0014*/ 	.byte	0x00, 0xf0, 0x11, 0x00


	//----- nvinfo : EIATTR_KPARAM_INFO
	.align		4
.L_63:
        /*0018*/ 	.byte	0x04, 0x17
        /*001a*/ 	.short	(.L_65 - .L_64)
.L_64:
        /*001c*/ 	.word	0x00000000
        /*0020*/ 	.short	0x0002
        /*0022*/ 	.short	0x0010
        /*0024*/ 	.byte	0x00, 0xf5, 0x21, 0x00


	//----- nvinfo : EIATTR_KPARAM_INFO
	.align		4
.L_65:
        /*0028*/ 	.byte	0x04, 0x17
        /*002a*/ 	.short	(.L_67 - .L_66)
.L_66:
        /*002c*/ 	.word	0x00000000
        /*0030*/ 	.short	0x0001
        /*0032*/ 	.short	0x0008
        /*0034*/ 	.byte	0x00, 0xf5, 0x21, 0x00


	//----- nvinfo : EIATTR_KPARAM_INFO
	.align		4
.L_67:
        /*0038*/ 	.byte	0x04, 0x17
        /*003a*/ 	.short	(.L_69 - .L_68)
.L_68:
        /*003c*/ 	.word	0x00000000
        /*0040*/ 	.short	0x0000
        /*0042*/ 	.short	0x0000
        /*0044*/ 	.byte	0x00, 0xf5, 0x21, 0x00


	//----- nvinfo : EIATTR_SPARSE_MMA_MASK
	.align		4
.L_69:
        /*0048*/ 	.byte	0x03, 0x50
        /*004a*/ 	.short	0x0000


	//----- nvinfo : EIATTR_MAXREG_COUNT
	.align		4
        /*004c*/ 	.byte	0x03, 0x1b
        /*004e*/ 	.short	0x00ff


	//----- nvinfo : EIATTR_MERCURY_ISA_VERSION
	.align		4
        /*0050*/ 	.byte	0x03, 0x5f
        /*0052*/ 	.short	0x0101


	//----- nvinfo : EIATTR_VRC_CTA_INIT_COUNT
	.align		4
        /*0054*/ 	.byte	0x02, 0x4a
	.zero		1
	.zero		1


	//----- nvinfo : EIATTR_EXIT_INSTR_OFFSETS
	.align		4
        /*0058*/ 	.byte	0x04, 0x1c
        /*005a*/ 	.short	(.L_71 - .L_70)


	//   ....[0]....
.L_70:
        /*005c*/ 	.word	0x00000070


	//   ....[1]....
        /*0060*/ 	.word	0x00000120


	//----- nvinfo : EIATTR_CBANK_PARAM_SIZE
	.align		4
.L_71:
        /*0064*/ 	.byte	0x03, 0x19
        /*0066*/ 	.short	0x001c


	//----- nvinfo : EIATTR_PARAM_CBANK
	.align		4
        /*0068*/ 	.byte	0x04, 0x0a
        /*006a*/ 	.short	(.L_73 - .L_72)
	.align		4
.L_72:
        /*006c*/ 	.word	index@(.nv.constant0._Z21mapreduce_fused_naivePKfS0_Pfi)
        /*0070*/ 	.short	0x0380
        /*0072*/ 	.short	0x001c


	//----- nvinfo : EIATTR_SW_WAR
	.align		4
.L_73:
        /*0074*/ 	.byte	0x04, 0x36
        /*0076*/ 	.short	(.L_75 - .L_74)
.L_74:
        /*0078*/ 	.word	0x00000008
.L_75:


//--------------------- .nv.info._Z19reduce_kernel_naivePKfPfi --------------------------
	.section	.nv.info._Z19reduce_kernel_naivePKfPfi,"",@"SHT_CUDA_INFO"
	.sectionflags	@""
	.align	4


	//----- nvinfo : EIATTR_CUDA_API_VERSION
	.align		4
        /*0000*/ 	.byte	0x04, 0x37
        /*0002*/ 	.short	(.L_77 - .L_76)
.L_76:
        /*0004*/ 	.word	0x00000082


	//----- nvinfo : EIATTR_KPARAM_INFO
	.align		4
.L_77:
        /*0008*/ 	.byte	0x04, 0x17
        /*000a*/ 	.short	(.L_79 - .L_78)
.L_78:
        /*000c*/ 	.word	0x00000000
        /*0010*/ 	.short	0x0002
        /*0012*/ 	.short	0x0010
        /*0014*/ 	.byte	0x00, 0xf0, 0x11, 0x00


	//----- nvinfo : EIATTR_KPARAM_INFO
	.align		4
.L_79:
        /*0018*/ 	.byte	0x04, 0x17
        /*001a*/ 	.short	(.L_81 - .L_80)
.L_80:
        /*001c*/ 	.word	0x00000000
        /*0020*/ 	.short	0x0001
        /*0022*/ 	.short	0x0008
        /*0024*/ 	.byte	0x00, 0xf5, 0x21, 0x00


	//----- nvinfo : EIATTR_KPARAM_INFO
	.align		4
.L_81:
        /*0028*/ 	.byte	0x04, 0x17
        /*002a*/ 	.short	(.L_83 - .L_82)
.L_82:
        /*002c*/ 	.word	0x00000000
        /*0030*/ 	.short	0x0000
        /*0032*/ 	.short	0x0000
        /*0034*/ 	.byte	0x00, 0xf5, 0x21, 0x00


	//----- nvinfo : EIATTR_SPARSE_MMA_MASK
	.align		4
.L_83:
        /*0038*/ 	.byte	0x03, 0x50
        /*003a*/ 	.short	0x0000


	//----- nvinfo : EIATTR_MAXREG_COUNT
	.align		4
        /*003c*/ 	.byte	0x03, 0x1b
        /*003e*/ 	.short	0x00ff


	//----- nvinfo : EIATTR_MERCURY_ISA_VERSION
	.align		4
        /*0040*/ 	.byte	0x03, 0x5f
        /*0042*/ 	.short	0x0101


	//----- nvinfo : EIATTR_VRC_CTA_INIT_COUNT
	.align		4
        /*0044*/ 	.byte	0x02, 0x4a
	.zero		1
	.zero		1


	//----- nvinfo : EIATTR_EXIT_INSTR_OFFSETS
	.align		4
        /*0048*/ 	.byte	0x04, 0x1c
        /*004a*/ 	.short	(.L_85 - .L_84)


	//   ....[0]....
.L_84:
        /*004c*/ 	.word	0x00000070


	//   ....[1]....
        /*0050*/ 	.word	0x000000e0


	//----- nvinfo : EIATTR_CBANK_PARAM_SIZE
	.align		4
.L_85:
        /*0054*/ 	.byte	0x03, 0x19
        /*0056*/ 	.short	0x0014


	//----- nvinfo : EIATTR_PARAM_CBANK
	.align		4
        /*0058*/ 	.byte	0x04, 0x0a
        /*005a*/ 	.short	(.L_87 - .L_86)
	.align		4
.L_86:
        /*005c*/ 	.word	index@(.nv.constant0._Z19reduce_kernel_naivePKfPfi)
        /*0060*/ 	.short	0x0380
        /*0062*/ 	.short	0x0014


	//----- nvinfo : EIATTR_SW_WAR
	.align		4
.L_87:
        /*0064*/ 	.byte	0x04, 0x36
        /*0066*/ 	.short	(.L_89 - .L_88)
.L_88:
        /*0068*/ 	.word	0x00000008
.L_89:


//--------------------- .nv.info._Z10map_kernelPKfS0_Pfi --------------------------
	.section	.nv.info._Z10map_kernelPKfS0_Pfi,"",@"SHT_CUDA_INFO"
	.sectionflags	@""
	.align	4


	//----- nvinfo : EIATTR_CUDA_API_VERSION
	.align		4
        /*0000*/ 	.byte	0x04, 0x37
        /*0002*/ 	.short	(.L_91 - .L_90)
.L_90:
        /*0004*/ 	.word	0x00000082


	//----- nvinfo : EIATTR_KPARAM_INFO
	.align		4
.L_91:
        /*0008*/ 	.byte	0x04, 0x17
        /*000a*/ 	.short	(.L_93 - .L_92)
.L_92:
        /*000c*/ 	.word	0x00000000
        /*0010*/ 	.short	0x0003
        /*0012*/ 	.short	0x0018
        /*0014*/ 	.byte	0x00, 0xf0, 0x11, 0x00


	//----- nvinfo : EIATTR_KPARAM_INFO
	.align		4
.L_93:
        /*0018*/ 	.byte	0x04, 0x17
        /*001a*/ 	.short	(.L_95 - .L_94)
.L_94:
        /*001c*/ 	.word	0x00000000
        /*0020*/ 	.short	0x0002
        /*0022*/ 	.short	0x0010
        /*0024*/ 	.byte	0x00, 0xf5, 0x21, 0x00


	//----- nvinfo : EIATTR_KPARAM_INFO
	.align		4
.L_95:
        /*0028*/ 	.byte	0x04, 0x17
        /*002a*/ 	.short	(.L_97 - .L_96)
.L_96:
        /*002c*/ 	.word	0x00000000
        /*0030*/ 	.short	0x0001
        /*0032*/ 	.short	0x0008
        /*0034*/ 	.byte	0x00, 0xf5, 0x21, 0x00


	//----- nvinfo : EIATTR_KPARAM_INFO
	.align		4
.L_97:
        /*0038*/ 	.byte	0x04, 0x17
        /*003a*/ 	.short	(.L_99 - .L_98)
.L_98:
        /*003c*/ 	.word	0x00000000
        /*0040*/ 	.short	0x0000
        /*0042*/ 	.short	0x0000
        /*0044*/ 	.byte	0x00, 0xf5, 0x21, 0x00


	//----- nvinfo : EIATTR_SPARSE_MMA_MASK
	.align		4
.L_99:
        /*0048*/ 	.byte	0x03, 0x50
        /*004a*/ 	.short	0x0000


	//----- nvinfo : EIATTR_MAXREG_COUNT
	.align		4
        /*004c*/ 	.byte	0x03, 0x1b
        /*004e*/ 	.short	0x00ff


	//----- nvinfo : EIATTR_MERCURY_ISA_VERSION
	.align		4
        /*0050*/ 	.byte	0x03, 0x5f
        /*0052*/ 	.short	0x0101


	//----- nvinfo : EIATTR_VRC_CTA_INIT_COUNT
	.align		4
        /*0054*/ 	.byte	0x02, 0x4a
	.zero		1
	.zero		1


	//----- nvinfo : EIATTR_EXIT_INSTR_OFFSETS
	.align		4
        /*0058*/ 	.byte	0x04, 0x1c
        /*005a*/ 	.short	(.L_101 - .L_100)


	//   ....[0]....
.L_100:
        /*005c*/ 	.word	0x00000070


	//   ....[1]....
        /*0060*/ 	.word	0x00000130


	//----- nvinfo : EIATTR_CBANK_PARAM_SIZE
	.align		4
.L_101:
        /*0064*/ 	.byte	0x03, 0x19
        /*0066*/ 	.short	0x001c


	//----- nvinfo : EIATTR_PARAM_CBANK
	.align		4
        /*0068*/ 	.byte	0x04, 0x0a
        /*006a*/ 	.short	(.L_103 - .L_102)
	.align		4
.L_102:
        /*006c*/ 	.word	index@(.nv.constant0._Z10map_kernelPKfS0_Pfi)
        /*0070*/ 	.short	0x0380
        /*0072*/ 	.short	0x001c


	//----- nvinfo : EIATTR_SW_WAR
	.align		4
.L_103:
        /*0074*/ 	.byte	0x04, 0x36
        /*0076*/ 	.short	(.L_105 - .L_104)
.L_104:
        /*0078*/ 	.word	0x00000008
.L_105:


//--------------------- .nv.callgraph             --------------------------
	.section	.nv.callgraph,"",@"SHT_CUDA_CALLGRAPH"
	.align	4
	.sectionentsize	8
	.align		4
        /*0000*/ 	.word	0x00000000
	.align		4
        /*0004*/ 	.word	0xffffffff
	.align		4
        /*0008*/ 	.word	0x00000000
	.align		4
        /*000c*/ 	.word	0xfffffffe
	.align		4
        /*0010*/ 	.word	0x00000000
	.align		4
        /*0014*/ 	.word	0xfffffffd
	.align		4
        /*0018*/ 	.word	0x00000000
	.align		4
        /*001c*/ 	.word	0xfffffffc


//--------------------- .text._Z21mapreduce_fused_blockPKfS0_Pfi --------------------------
	.section	.text._Z21mapreduce_fused_blockPKfS0_Pfi,"ax",@progbits
	.align	128
        .global         _Z21mapreduce_fused_blockPKfS0_Pfi
        .type           _Z21mapreduce_fused_blockPKfS0_Pfi,@function
        .size           _Z21mapreduce_fused_blockPKfS0_Pfi,(.L_x_9 - _Z21mapreduce_fused_blockPKfS0_Pfi)
        .other          _Z21mapreduce_fused_blockPKfS0_Pfi,@"STO_CUDA_ENTRY STV_DEFAULT"
_Z21mapreduce_fused_blockPKfS0_Pfi:
.text._Z21mapreduce_fused_blockPKfS0_Pfi:
[----:B------:R-:W-:Y:S01]  /*0000*/  LDC R1, c[0x0][0x37c] ;  /* 0x0000df00ff017b82 */ /* 0x000fe20000000800 */
[----:B------:R-:W0:Y:S07]  /*0010*/  S2R R9, SR_TID.X ;  /* 0x0000000000097919 */ /* 0x000e2e0000002100 */
[----:B------:R-:W0:Y:S01]  /*0020*/  S2UR UR4, SR_CTAID.X ;  /* 0x00000000000479c3 */ /* 0x000e220000002500 */
[----:B------:R-:W1:Y:S01]  /*0030*/  LDCU UR5, c[0x0][0x398] ;  /* 0x00007300ff0577ac */ /* 0x000e620008000800 */
[----:B------:R-:W2:Y:S06]  /*0040*/  LDCU.64 UR6, c[0x0][0x358] ;  /* 0x00006b00ff0677ac */ /* 0x000eac0008000a00 */
[----:B------:R-:W0:Y:S08]  /*0050*/  LDC R0, c[0x0][0x360] ;  /* 0x0000d800ff007b82 */ /* 0x000e300000000800 */
[----:B------:R-:W3:Y:S08]  /*0060*/  LDC.64 R2, c[0x0][0x380] ;  /* 0x0000e000ff027b82 */ /* 0x000ef00000000a00 */
[----:B------:R-:W4:Y:S01]  /*0070*/  LDC.64 R4, c[0x0][0x388] ;  /* 0x0000e200ff047b82 */ /* 0x000f220000000a00 */
[----:B0-----:R-:W-:-:S05]  /*0080*/  IMAD R7, R0, UR4, R9 ;  /* 0x0000000400077c24 */ /* 0x001fca000f8e0209 */
[----:B-1----:R-:W-:-:S13]  /*0090*/  ISETP.GE.AND P1, PT, R7, UR5, PT ;  /* 0x0000000507007c0c */ /* 0x002fda000bf26270 */
[----:B---3--:R-:W-:-:S04]  /*00a0*/  @!P1 IMAD.WIDE R2, R7, 0x4, R2 ;  /* 0x0000000407029825 */ /* 0x008fc800078e0202 */
[----:B----4-:R-:W-:Y:S02]  /*00b0*/  @!P1 IMAD.WIDE R4, R7, 0x4, R4 ;  /* 0x0000000407049825 */ /* 0x010fe400078e0204 */
[----:B--2---:R-:W2:Y:S04]  /*00c0*/  @!P1 LDG.E R2, desc[UR6][R2.64] ;  /* 0x0000000602029981 */ /* 0x004ea8000c1e1900 */
[----:B------:R-:W2:Y:S01]  /*00d0*/  @!P1 LDG.E R5, desc[UR6][R4.64] ;  /* 0x0000000604059981 */ /* 0x000ea2000c1e1900 */
[----:B------:R-:W0:Y:S01]  /*00e0*/  S2UR UR5, SR_CgaCtaId ;  /* 0x00000000000579c3 */ /* 0x000e220000008800 */
[----:B------:R-:W-:Y:S01]  /*00f0*/  UMOV UR4, 0x400 ;  /* 0x0000040000047882 */ /* 0x000fe20000000000 */
[----:B------:R-:W-:Y:S01]  /*0100*/  ISETP.GE.U32.AND P0, PT, R0, 0x2, PT ;  /* 0x000000020000780c */ /* 0x000fe20003f06070 */
[----:B------:R-:W-:Y:S01]  /*0110*/  IMAD.MOV.U32 R6, RZ, RZ, RZ ;  /* 0x000000ffff067224 */ /* 0x000fe200078e00ff */
[----:B0-----:R-:W-:-:S06]  /*0120*/  ULEA UR4, UR5, UR4, 0x18 ;  /* 0x0000000405047291 */ /* 0x001fcc000f8ec0ff */
[C---:B------:R-:W-:Y:S01]  /*0130*/  LEA R7, R9.reuse, UR4, 0x2 ;  /* 0x0000000409077c11 */ /* 0x040fe2000f8e10ff */
[----:B--2---:R-:W-:Y:S01]  /*0140*/  @!P1 FMUL R6, R2, R5 ;  /* 0x0000000502069220 */ /* 0x004fe20000400000 */
[----:B------:R-:W-:-:S04]  /*0150*/  ISETP.NE.AND P1, PT, R9, RZ, PT ;  /* 0x000000ff0900720c */ /* 0x000fc80003f25270 */
[----:B------:R0:W-:Y:S01]  /*0160*/  STS [R7], R6 ;  /* 0x0000000607007388 */ /* 0x0001e20000000800 */
[----:B------:R-:W-:Y:S06]  /*0170*/  BAR.SYNC.DEFER_BLOCKING 0x0 ;  /* 0x0000000000007b1d */ /* 0x000fec0000010000 */
[----:B------:R-:W-:Y:S05]  /*0180*/  @!P0 BRA `(.L_x_0) ;  /* 0x00000000002c8947 */ /* 0x000fea0003800000 */
.L_x_1:
[----:B0-----:R-:W-:-:S04]  /*0190*/  SHF.R.U32.HI R6, RZ, 0x1, R0 ;  /* 0x00000001ff067819 */ /* 0x001fc80000011600 */
[----:B------:R-:W-:-:S13]  /*01a0*/  ISETP.GE.U32.AND P0, PT, R9, R6, PT ;  /* 0x000000060900720c */ /* 0x000fda0003f06070 */
[----:B------:R-:W-:Y:S01]  /*01b0*/  @!P0 LEA R2, R6, R7, 0x2 ;  /* 0x0000000706028211 */ /* 0x000fe200078e10ff */
[----:B------:R-:W-:Y:S05]  /*01c0*/  @!P0 LDS R3, [R7] ;  /* 0x0000000007038984 */ /* 0x000fea0000000800 */
[----:B------:R-:W0:Y:S02]  /*01d0*/  @!P0 LDS R2, [R2] ;  /* 0x0000000002028984 */ /* 0x000e240000000800 */
[----:B0-----:R-:W-:-:S05]  /*01e0*/  @!P0 FADD R4, R2, R3 ;  /* 0x0000000302048221 */ /* 0x001fca0000000000 */
[----:B------:R1:W-:Y:S01]  /*01f0*/  @!P0 STS [R7], R4 ;  /* 0x0000000407008388 */ /* 0x0003e20000000800 */
[----:B------:R-:W-:Y:S01]  /*0200*/  BAR.SYNC.DEFER_BLOCKING 0x0 ;  /* 0x0000000000007b1d */ /* 0x000fe20000010000 */
[----:B------:R-:W-:Y:S01]  /*0210*/  ISETP.GT.U32.AND P0, PT, R0, 0x3, PT ;  /* 0x000000030000780c */ /* 0x000fe20003f04070 */
[----:B------:R-:W-:-:S12]  /*0220*/  IMAD.MOV.U32 R0, RZ, RZ, R6 ;  /* 0x000000ffff007224 */ /* 0x000fd800078e0006 */
[----:B-1----:R-:W-:Y:S05]  /*0230*/  @P0 BRA `(.L_x_1) ;  /* 0xfffffffc00d40947 */ /* 0x002fea000383ffff */
.L_x_0:
[----:B------:R-:W-:Y:S05]  /*0240*/  @P1 EXIT ;  /* 0x000000000000194d */ /* 0x000fea0003800000 */
[----:B------:R-:W1:Y:S01]  /*0250*/  S2UR UR5, SR_CgaCtaId ;  /* 0x00000000000579c3 */ /* 0x000e620000008800 */
[----:B------:R-:W-:-:S07]  /*0260*/  UMOV UR4, 0x400 ;  /* 0x0000040000047882 */ /* 0x000fce0000000000 */
[----:B------:R-:W2:Y:S01]  /*0270*/  LDC.64 R2, c[0x0][0x390] ;  /* 0x0000e400ff027b82 */ /* 0x000ea20000000a00 */
[----:B-1----:R-:W-:-:S09]  /*0280*/  ULEA UR4, UR5, UR4, 0x18 ;  /* 0x0000000405047291 */ /* 0x002fd2000f8ec0ff */
[----:B------:R-:W2:Y:S04]  /*0290*/  LDS R5, [UR4] ;  /* 0x00000004ff057984 */ /* 0x000ea80008000800 */
[----:B--2---:R-:W-:Y:S01]  /*02a0*/  REDG.E.ADD.F32.FTZ.RN.STRONG.GPU desc[UR6][R2.64], R5 ;  /* 0x00000005020079a6 */ /* 0x004fe2000c12f306 */
[----:B------:R-:W-:Y:S05]  /*02b0*/  EXIT ;  /* 0x000000000000794d */ /* 0x000fea0003800000 */
.L_x_2:
[----:B------:R-:W-:-:S00]  /*02c0*/  BRA `(.L_x_2) ;  /* 0xfffffffc00fc7947 */ /* 0x000fc0000383ffff */
[----:B------:R-:W-:-:S00]  /*02d0*/  NOP ;  /* 0x0000000000007918 */ /* 0x000fc00000000000 */
        /* <DEDUP_REMOVED lines=10> */
.L_x_9:


//--------------------- .text._Z19reduce_kernel_blockPKfPfi --------------------------
	.section	.text._Z19reduce_kernel_blockPKfPfi,"ax",@progbits
	.align	128
        .global         _Z19reduce_kernel_blockPKfPfi
        .type           _Z19reduce_kernel_blockPKfPfi,@function
        .size           _Z19reduce_kernel_blockPKfPfi,(.L_x_10 - _Z19reduce_kernel_blockPKfPfi)
        .other          _Z19reduce_kernel_blockPKfPfi,@"STO_CUDA_ENTRY STV_DEFAULT"
_Z19reduce_kernel_blockPKfPfi:
.text._Z19reduce_kernel_blockPKfPfi:
[----:B------:R-:W-:Y:S01]  /*0000*/  LDC R1, c[0x0][0x37c] ;  /* 0x0000df00ff017b82 */ /* 0x000fe20000000800 */
[----:B------:R-:W0:Y:S07]  /*0010*/  S2R R7, SR_TID.X ;  /* 0x0000000000077919 */ /* 0x000e2e0000002100 */
[----:B------:R-:W0:Y:S01]  /*0020*/  S2UR UR4, SR_CTAID.X ;  /* 0x00000000000479c3 */ /* 0x000e220000002500 */
[----:B------:R-:W1:Y:S01]  /*0030*/  LDCU UR5, c[0x0][0x390] ;  /* 0x00007200ff0577ac */ /* 0x000e620008000800 */
[----:B------:R-:W-:Y:S01]  /*0040*/  IMAD.MOV.U32 R4, RZ, RZ, RZ ;  /* 0x000000ffff047224 */ /* 0x000fe200078e00ff */
[----:B------:R-:W2:Y:S05]  /*0050*/  LDCU.64 UR6, c[0x0][0x358] ;  /* 0x00006b00ff0677ac */ /* 0x000eaa0008000a00 */
[----:B------:R-:W0:Y:S02]  /*0060*/  LDC R0, c[0x0][0x360] ;  /* 0x0000d800ff007b82 */ /* 0x000e240000000800 */
[----:B0-----:R-:W-:-:S05]  /*0070*/  IMAD R5, R0, UR4, R7 ;  /* 0x0000000400057c24 */ /* 0x001fca000f8e0207 */
[----:B-1----:R-:W-:-:S13]  /*0080*/  ISETP.GE.AND P0, PT, R5, UR5, PT ;  /* 0x0000000505007c0c */ /* 0x002fda000bf06270 */
[----:B------:R-:W0:Y:S02]  /*0090*/  @!P0 LDC.64 R2, c[0x0][0x380] ;  /* 0x0000e000ff028b82 */ /* 0x000e240000000a00 */
[----:B0-----:R-:W-:-:S05]  /*00a0*/  @!P0 IMAD.WIDE R2, R5, 0x4, R2 ;  /* 0x0000000405028825 */ /* 0x001fca00078e0202 */
[----:B--2---:R-:W2:Y:S01]  /*00b0*/  @!P0 LDG.E R4, desc[UR6][R2.64] ;  /* 0x0000000602048981 */ /* 0x004ea2000c1e1900 */
[----:B------:R-:W0:Y:S01]  /*00c0*/  S2UR UR5, SR_CgaCtaId ;  /* 0x00000000000579c3 */ /* 0x000e220000008800 */
[----:B------:R-:W-:Y:S01]  /*00d0*/  UMOV UR4, 0x400 ;  /* 0x0000040000047882 */ /* 0x000fe20000000000 */
[----:B------:R-:W-:Y:S02]  /*00e0*/  ISETP.GE.U32.AND P1, PT, R0, 0x2, PT ;  /* 0x000000020000780c */ /* 0x000fe40003f26070 */
[----:B------:R-:W-:Y:S01]  /*00f0*/  ISETP.NE.AND P0, PT, R7, RZ, PT ;  /* 0x000000ff0700720c */ /* 0x000fe20003f05270 */
[----:B0-----:R-:W-:-:S06]  /*0100*/  ULEA UR4, UR5, UR4, 0x18 ;  /* 0x0000000405047291 */ /* 0x001fcc000f8ec0ff */
[----:B------:R-:W-:-:S05]  /*0110*/  LEA R5, R7, UR4, 0x2 ;  /* 0x0000000407057c11 */ /* 0x000fca000f8e10ff */
[----:B--2---:R0:W-:Y:S01]  /*0120*/  STS [R5], R4 ;  /* 0x0000000405007388 */ /* 0x0041e20000000800 */
[----:B------:R-:W-:Y:S06]  /*0130*/  BAR.SYNC.DEFER_BLOCKING 0x0 ;  /* 0x0000000000007b1d */ /* 0x000fec0000010000 */
[----:B------:R-:W-:Y:S05]  /*0140*/  @!P1 BRA `(.L_x_3) ;  /* 0x00000000002c9947 */ /* 0x000fea0003800000 */
.L_x_4:
[----:B------:R-:W-:-:S04]  /*0150*/  SHF.R.U32.HI R6, RZ, 0x1, R0 ;  /* 0x00000001ff067819 */ /* 0x000fc80000011600 */
[----:B------:R-:W-:-:S13]  /*0160*/  ISETP.GE.U32.AND P1, PT, R7, R6, PT ;  /* 0x000000060700720c */ /* 0x000fda0003f26070 */
[----:B------:R-:W-:Y:S01]  /*0170*/  @!P1 IMAD R2, R6, 0x4, R5 ;  /* 0x0000000406029824 */ /* 0x000fe200078e0205 */
        /* <DEDUP_REMOVED lines=8> */
.L_x_3:
[----:B------:R-:W-:Y:S05]  /*0200*/  @P0 EXIT ;  /* 0x000000000000094d */ /* 0x000fea0003800000 */
[----:B------:R-:W1:Y:S01]  /*0210*/  S2UR UR5, SR_CgaCtaId ;  /* 0x00000000000579c3 */ /* 0x000e620000008800 */
[----:B------:R-:W-:-:S07]  /*0220*/  UMOV UR4, 0x400 ;  /* 0x0000040000047882 */ /* 0x000fce0000000000 */
[----:B------:R-:W2:Y:S01]  /*0230*/  LDC.64 R2, c[0x0][0x388] ;  /* 0x0000e200ff027b82 */ /* 0x000ea20000000a00 */
[----:B-1----:R-:W-:-:S09]  /*0240*/  ULEA UR4, UR5, UR4, 0x18 ;  /* 0x0000000405047291 */ /* 0x002fd2000f8ec0ff */
[----:B0-----:R-:W2:Y:S04]  /*0250*/  LDS R5, [UR4] ;  /* 0x00000004ff057984 */ /* 0x001ea80008000800 */
[----:B--2---:R-:W-:Y:S01]  /*0260*/  REDG.E.ADD.F32.FTZ.RN.STRONG.GPU desc[UR6][R2.64], R5 ;  /* 0x00000005020079a6 */ /* 0x004fe2000c12f306 */
[----:B------:R-:W-:Y:S05]  /*0270*/  EXIT ;  /* 0x000000000000794d */ /* 0x000fea0003800000 */
.L_x_5:
        /* <DEDUP_REMOVED lines=16> */
.L_x_10:


//--------------------- .text._Z21mapreduce_fused_naivePKfS0_Pfi --------------------------
	.section	.text._Z21mapreduce_fused_naivePKfS0_Pfi,"ax",@progbits
	.align	128
        .global         _Z21mapreduce_fused_naivePKfS0_Pfi
        .type           _Z21mapreduce_fused_naivePKfS0_Pfi,@function
        .size           _Z21mapreduce_fused_naivePKfS0_Pfi,(.L_x_11 - _Z21mapreduce_fused_naivePKfS0_Pfi)
        .other          _Z21mapreduce_fused_naivePKfS0_Pfi,@"STO_CUDA_ENTRY STV_DEFAULT"
_Z21mapreduce_fused_naivePKfS0_Pfi:
.text._Z21mapreduce_fused_naivePKfS0_Pfi:
[----:B------:R-:W-:Y:S01]  /*0000*/  LDC R1, c[0x0][0x37c] ;  /* 0x0000df00ff017b82 */ /* 0x000fe20000000800 */
[----:B------:R-:W0:Y:S07]  /*0010*/  S2R R0, SR_TID.X ;  /* 0x0000000000007919 */ /* 0x000e2e0000002100 */
[----:B------:R-:W0:Y:S01]  /*0020*/  S2UR UR4, SR_CTAID.X ;  /* 0x00000000000479c3 */ /* 0x000e220000002500 */
[----:B------:R-:W1:Y:S07]  /*0030*/  LDCU UR5, c[0x0][0x398] ;  /* 0x00007300ff0577ac */ /* 0x000e6e0008000800 */
[----:B------:R-:W0:Y:S02]  /*0040*/  LDC R7, c[0x0][0x360] ;  /* 0x0000d800ff077b82 */ /* 0x000e240000000800 */
[----:B0-----:R-:W-:-:S05]  /*0050*/  IMAD R7, R7, UR4, R0 ;  /* 0x0000000407077c24 */ /* 0x001fca000f8e0200 */
[----:B-1----:R-:W-:-:S13]  /*0060*/  ISETP.GE.AND P0, PT, R7, UR5, PT ;  /* 0x0000000507007c0c */ /* 0x002fda000bf06270 */
[----:B------:R-:W-:Y:S05]  /*0070*/  @P0 EXIT ;  /* 0x000000000000094d */ /* 0x000fea0003800000 */
[----:B------:R-:W0:Y:S01]  /*0080*/  LDC.64 R2, c[0x0][0x380] ;  /* 0x0000e000ff027b82 */ /* 0x000e220000000a00 */
[----:B------:R-:W1:Y:S07]  /*0090*/  LDCU.64 UR4, c[0x0][0x358] ;  /* 0x00006b00ff0477ac */ /* 0x000e6e0008000a00 */
[----:B------:R-:W2:Y:S01]  /*00a0*/  LDC.64 R4, c[0x0][0x388] ;  /* 0x0000e200ff047b82 */ /* 0x000ea20000000a00 */
[----:B0-----:R-:W-:-:S06]  /*00b0*/  IMAD.WIDE R2, R7, 0x4, R2 ;  /* 0x0000000407027825 */ /* 0x001fcc00078e0202 */
[----:B-1----:R-:W3:Y:S01]  /*00c0*/  LDG.E R2, desc[UR4][R2.64] ;  /* 0x0000000402027981 */ /* 0x002ee2000c1e1900 */
[----:B--2---:R-:W-:-:S06]  /*00d0*/  IMAD.WIDE R4, R7, 0x4, R4 ;  /* 0x0000000407047825 */ /* 0x004fcc00078e0204 */
[----:B------:R-:W3:Y:S01]  /*00e0*/  LDG.E R5, desc[UR4][R4.64] ;  /* 0x0000000404057981 */ /* 0x000ee2000c1e1900 */
[----:B------:R-:W0:Y:S01]  /*00f0*/  LDC.64 R6, c[0x0][0x390] ;  /* 0x0000e400ff067b82 */ /* 0x000e220000000a00 */
[----:B---3--:R-:W-:-:S05]  /*0100*/  FMUL R9, R2, R5 ;  /* 0x0000000502097220 */ /* 0x008fca0000400000 */
[----:B0-----:R-:W-:Y:S01]  /*0110*/  REDG.E.ADD.F32.FTZ.RN.STRONG.GPU desc[UR4][R6.64], R9 ;  /* 0x00000009060079a6 */ /* 0x001fe2000c12f304 */
[----:B------:R-:W-:Y:S05]  /*0120*/  EXIT ;  /* 0x000000000000794d */ /* 0x000fea0003800000 */
.L_x_6:
        /* <DEDUP_REMOVED lines=13> */
.L_x_11:


//--------------------- .text._Z19reduce_kernel_naivePKfPfi --------------------------
	.section	.text._Z19reduce_kernel_naivePKfPfi,"ax",@progbits
	.align	128
        .global         _Z19reduce_kernel_naivePKfPfi
        .type           _Z19reduce_kernel_naivePKfPfi,@function
        .size           _Z19reduce_kernel_naivePKfPfi,(.L_x_12 - _Z19reduce_kernel_naivePKfPfi)
        .other          _Z19reduce_kernel_naivePKfPfi,@"STO_CUDA_ENTRY STV_DEFAULT"
_Z19reduce_kernel_naivePKfPfi:
.text._Z19reduce_kernel_naivePKfPfi:
        /* <DEDUP_REMOVED lines=9> */
[----:B------:R-:W1:Y:S01]  /*0090*/  LDCU.64 UR4, c[0x0][0x358] ;  /* 0x00006b00ff0477ac */ /* 0x000e620008000a00 */
[----:B0-----:R-:W-:-:S06]  /*00a0*/  IMAD.WIDE R2, R5, 0x4, R2 ;  /* 0x0000000405027825 */ /* 0x001fcc00078e0202 */
[----:B-1----:R-:W2:Y:S01]  /*00b0*/  LDG.E R3, desc[UR4][R2.64] ;  /* 0x0000000402037981 */ /* 0x002ea2000c1e1900 */
[----:B------:R-:W2:Y:S03]  /*00c0*/  LDC.64 R4, c[0x0][0x388] ;  /* 0x0000e200ff047b82 */ /* 0x000ea60000000a00 */
[----:B--2---:R-:W-:Y:S01]  /*00d0*/  REDG.E.ADD.F32.FTZ.RN.STRONG.GPU desc[UR4][R4.64], R3 ;  /* 0x00000003040079a6 */ /* 0x004fe2000c12f304 */
[----:B------:R-:W-:Y:S05]  /*00e0*/  EXIT ;  /* 0x000000000000794d */ /* 0x000fea0003800000 */
.L_x_7:
        /* <DEDUP_REMOVED lines=9> */
.L_x_12:


//--------------------- .text._Z10map_kernelPKfS0_Pfi --------------------------
	.section	.text._Z10map_kernelPKfS0_Pfi,"ax",@progbits
	.align	128
        .global         _Z10map_kernelPKfS0_Pfi
        .type           _Z10map_kernelPKfS0_Pfi,@function
        .size           _Z10map_kernelPKfS0_Pfi,(.L_x_13 - _Z10map_kernelPKfS0_Pfi)
        .other          _Z10map_kernelPKfS0_Pfi,@"STO_CUDA_ENTRY STV_DEFAULT"
_Z10map_kernelPKfS0_Pfi:
.text._Z10map_kernelPKfS0_Pfi:
        /* <DEDUP_REMOVED lines=10> */
[----:B------:R-:W2:Y:S08]  /*00a0*/  LDC.64 R4, c[0x0][0x388] ;  /* 0x0000e200ff047b82 */ /* 0x000eb00000000a00 */
[----:B------:R-:W3:Y:S01]  /*00b0*/  LDC.64 R6, c[0x0][0x390] ;  /* 0x0000e400ff067b82 */ /* 0x000ee20000000a00 */
[----:B0-----:R-:W-:-:S06]  /*00c0*/  IMAD.WIDE R2, R9, 0x4, R2 ;  /* 0x0000000409027825 */ /* 0x001fcc00078e0202 */
[----:B-1----:R-:W4:Y:S01]  /*00d0*/  LDG.E R2, desc[UR4][R2.64] ;  /* 0x0000000402027981 */ /* 0x002f22000c1e1900 */
[----:B--2---:R-:W-:-:S06]  /*00e0*/  IMAD.WIDE R4, R9, 0x4, R4 ;  /* 0x0000000409047825 */ /* 0x004fcc00078e0204 */
[----:B------:R-:W4:Y:S01]  /*00f0*/  LDG.E R5, desc[UR4][R4.64] ;  /* 0x0000000404057981 */ /* 0x000f22000c1e1900 */
[----:B---3--:R-:W-:-:S04]  /*0100*/  IMAD.WIDE R6, R9, 0x4, R6 ;  /* 0x0000000409067825 */ /* 0x008fc800078e0206 */
[----:B----4-:R-:W-:-:S05]  /*0110*/  FMUL R9, R2, R5 ;  /* 0x0000000502097220 */ /* 0x010fca0000400000 */
[----:B------:R-:W-:Y:S01]  /*0120*/  STG.E desc[UR4][R6.64], R9 ;  /* 0x0000000906007986 */ /* 0x000fe2000c101904 */
[----:B------:R-:W-:Y:S05]  /*0130*/  EXIT ;  /* 0x000000000000794d */ /* 0x000fea0003800000 */
.L_x_8:
        /* <DEDUP_REMOVED lines=12> */
.L_x_13:


//--------------------- .nv.shared._Z21mapreduce_fused_blockPKfS0_Pfi --------------------------
	.section	.nv.shared._Z21mapreduce_fused_blockPKfS0_Pfi,"aw",@nobits
	.sectionflags	@""
	.align	4
.nv.shared._Z21mapreduce_fused_blockPKfS0_Pfi:
	.zero		2048


//--------------------- .nv.shared.reserved.0     --------------------------
	.section	.nv.shared.reserved.0,"aw",@nobits
	.weak		__nv_reservedSMEM_offset_0_alias
	.size		__nv_reservedSMEM_offset_0_alias, 0, 64
	.other		__nv_reservedSMEM_offset_0_alias,@"STO_CUDA_RESERVED_SHARED STV_DEFAULT"
__nv_reservedSMEM_offset_0_alias:
	.zero		0
	.zero		64


//--------------------- .nv.shared._Z19reduce_kernel_blockPKfPfi --------------------------
	.section	.nv.shared._Z19reduce_kernel_blockPKfPfi,"aw",@nobits
	.sectionflags	@""
	.align	4
.nv.shared._Z19reduce_kernel_blockPKfPfi:
	.zero		2048


//--------------------- .nv.constant0._Z21mapreduce_fused_blockPKfS0_Pfi --------------------------
	.section	.nv.constant0._Z21mapreduce_fused_blockPKfS0_Pfi,"a",@progbits
	.sectionflags	@""
	.align	4
.nv.constant0._Z21mapreduce_fused_blockPKfS0_Pfi:
	.zero		924


//--------------------- .nv.constant0._Z19reduce_kernel_blockPKfPfi --------------------------
	.section	.nv.constant0._Z19reduce_kernel_blockPKfPfi,"a",@progbits
	.sectionflags	@""
	.align	4
.nv.constant0._Z19reduce_kernel_blockPKfPfi:
	.zero		916


//--------------------- .nv.constant0._Z21mapreduce_fused_naivePKfS0_Pfi --------------------------
	.section	.nv.constant0._Z21mapreduce_fused_naivePKfS0_Pfi,"a",@progbits
	.sectionflags	@""
	.align	4
.nv.constant0._Z21mapreduce_fused_naivePKfS0_Pfi:
	.zero		924


//--------------------- .nv.constant0._Z19reduce_kernel_naivePKfPfi --------------------------
	.section	.nv.constant0._Z19reduce_kernel_naivePKfPfi,"a",@progbits
	.sectionflags	@""
	.align	4
.nv.constant0._Z19reduce_kernel_naivePKfPfi:
	.zero		916


//--------------------- .nv.constant0._Z10map_kernelPKfS0_Pfi --------------------------
	.section	.nv.constant0._Z10map_kernelPKfS0_Pfi,"a",@progbits
	.sectionflags	@""
	.align	4
.nv.constant0._Z10map_kernelPKfS0_Pfi:
	.zero		924


//--------------------- SYMBOLS --------------------------

	.type		.nv.reservedSmem.offset0,@object
	.size		.nv.reservedSmem.offset0,0x4
	.type		.nv.reservedSmem.cap,@object
	.size		.nv.reservedSmem.cap,0x4
